//
// Generated by NVIDIA NVVM Compiler
//
// Compiler Build ID: CL-36424714
// Cuda compilation tools, release 13.0, V13.0.88
// Based on NVVM 20.0.0
//

.version 9.0
.target sm_100
.address_size 64

	// .globl	_Z18integrateSinKernelPfi
.global .align 4 .b8 __cudart_i2opi_f[24] = {65, 144, 67, 60, 153, 149, 98, 219, 192, 221, 52, 245, 209, 87, 39, 252, 41, 21, 68, 78, 110, 131, 249, 162};

.visible .entry _Z18integrateSinKernelPfi(
	.param .u64 .ptr .align 1 _Z18integrateSinKernelPfi_param_0,
	.param .u32 _Z18integrateSinKernelPfi_param_1
)
{
	.local .align 4 .b8 	__local_depot0[28];
	.reg .b64 	%SP;
	.reg .b64 	%SPL;
	.reg .pred 	%p<28>;
	.reg .b32 	%r<127>;
	.reg .b32 	%f<96>;
	.reg .b64 	%rd<56>;
	.reg .b64 	%fd<12>;

	mov.u64 	%SPL, __local_depot0;
	ld.param.u64 	%rd19, [_Z18integrateSinKernelPfi_param_0];
	ld.param.u32 	%r46, [_Z18integrateSinKernelPfi_param_1];
	add.u64 	%rd1, %SPL, 0;
	mov.u32 	%r47, %ctaid.x;
	mov.u32 	%r48, %ntid.x;
	mov.u32 	%r49, %tid.x;
	mad.lo.s32 	%r1, %r47, %r48, %r49;
	setp.ge.s32 	%p1, %r1, %r46;
	@%p1 bra 	$L__BB0_29;
	cvt.rn.f64.s32 	%fd1, %r46;
	mov.f64 	%fd2, 0d4014F1A6C638D03E;
	div.rn.f64 	%fd3, %fd2, %fd1;
	cvt.rn.f32.f64 	%f1, %fd3;
	cvt.rn.f32.s32 	%f26, %r1;
	mul.f32 	%f27, %f26, %f1;
	cvt.f64.f32 	%fd4, %f27;
	add.f64 	%fd5, %fd4, 0dC00921FB54442D18;
	cvt.rn.f32.f64 	%f93, %fd5;
	mul.f32 	%f28, %f93, 0f3F22F983;
	cvt.rni.s32.f32 	%r117, %f28;
	cvt.rn.f32.s32 	%f29, %r117;
	fma.rn.f32 	%f30, %f29, 0fBFC90FDA, %f93;
	fma.rn.f32 	%f31, %f29, 0fB3A22168, %f30;
	fma.rn.f32 	%f90, %f29, 0fA7C234C5, %f31;
	abs.f32 	%f4, %f93;
	setp.ltu.f32 	%p2, %f4, 0f47CE4780;
	@%p2 bra 	$L__BB0_9;
	setp.neu.f32 	%p3, %f4, 0f7F800000;
	@%p3 bra 	$L__BB0_4;
	mov.f32 	%f34, 0f00000000;
	mul.rn.f32 	%f90, %f93, %f34;
	mov.b32 	%r117, 0;
	bra.uni 	$L__BB0_9;
$L__BB0_4:
	mov.b32 	%r3, %f93;
	shl.b32 	%r51, %r3, 8;
	or.b32  	%r4, %r51, -2147483648;
	mov.b64 	%rd51, 0;
	mov.b32 	%r114, 0;
	mov.u64 	%rd49, __cudart_i2opi_f;
	mov.u64 	%rd50, %rd1;
$L__BB0_5:
	.pragma "nounroll";
	ld.global.nc.u32 	%r52, [%rd49];
	mad.wide.u32 	%rd23, %r52, %r4, %rd51;
	shr.u64 	%rd51, %rd23, 32;
	st.local.u32 	[%rd50], %rd23;
	add.s32 	%r114, %r114, 1;
	add.s64 	%rd50, %rd50, 4;
	add.s64 	%rd49, %rd49, 4;
	setp.ne.s32 	%p4, %r114, 6;
	@%p4 bra 	$L__BB0_5;
	shr.u32 	%r53, %r3, 23;
	st.local.u32 	[%rd1+24], %rd51;
	and.b32  	%r7, %r53, 31;
	and.b32  	%r54, %r53, 224;
	add.s32 	%r55, %r54, -128;
	shr.u32 	%r56, %r55, 5;
	mul.wide.u32 	%rd24, %r56, 4;
	sub.s64 	%rd8, %rd1, %rd24;
	ld.local.u32 	%r115, [%rd8+24];
	ld.local.u32 	%r116, [%rd8+20];
	setp.eq.s32 	%p5, %r7, 0;
	@%p5 bra 	$L__BB0_8;
	shf.l.wrap.b32 	%r115, %r116, %r115, %r7;
	ld.local.u32 	%r57, [%rd8+16];
	shf.l.wrap.b32 	%r116, %r57, %r116, %r7;
$L__BB0_8:
	shr.u32 	%r58, %r115, 30;
	shf.l.wrap.b32 	%r59, %r116, %r115, 2;
	shl.b32 	%r60, %r116, 2;
	shr.u32 	%r61, %r59, 31;
	add.s32 	%r62, %r61, %r58;
	neg.s32 	%r63, %r62;
	setp.lt.s32 	%p6, %r3, 0;
	selp.b32 	%r117, %r63, %r62, %p6;
	xor.b32  	%r64, %r59, %r3;
	shr.s32 	%r65, %r59, 31;
	xor.b32  	%r66, %r65, %r59;
	xor.b32  	%r67, %r65, %r60;
	cvt.u64.u32 	%rd25, %r66;
	shl.b64 	%rd26, %rd25, 32;
	cvt.u64.u32 	%rd27, %r67;
	or.b64  	%rd28, %rd26, %rd27;
	cvt.rn.f64.s64 	%fd6, %rd28;
	mul.f64 	%fd7, %fd6, 0d3BF921FB54442D19;
	cvt.rn.f32.f64 	%f32, %fd7;
	neg.f32 	%f33, %f32;
	setp.lt.s32 	%p7, %r64, 0;
	selp.f32 	%f90, %f33, %f32, %p7;
$L__BB0_9:
	mul.rn.f32 	%f35, %f90, %f90;
	and.b32  	%r69, %r117, 1;
	setp.eq.b32 	%p8, %r69, 1;
	selp.f32 	%f36, 0f3F800000, %f90, %p8;
	fma.rn.f32 	%f37, %f35, %f36, 0f00000000;
	fma.rn.f32 	%f38, %f35, 0f37CBAC00, 0fBAB607ED;
	selp.f32 	%f39, %f38, 0fB94D4153, %p8;
	selp.f32 	%f40, 0f3D2AAABB, 0f3C0885E4, %p8;
	fma.rn.f32 	%f41, %f39, %f35, %f40;
	selp.f32 	%f42, 0fBEFFFFFF, 0fBE2AAAA8, %p8;
	fma.rn.f32 	%f43, %f41, %f35, %f42;
	fma.rn.f32 	%f44, %f43, %f37, %f36;
	and.b32  	%r70, %r117, 2;
	setp.eq.s32 	%p9, %r70, 0;
	mov.f32 	%f45, 0f00000000;
	sub.f32 	%f46, %f45, %f44;
	selp.f32 	%f8, %f44, %f46, %p9;
	add.f32 	%f9, %f1, %f93;
	mul.f32 	%f47, %f9, 0f3F22F983;
	cvt.rni.s32.f32 	%r121, %f47;
	cvt.rn.f32.s32 	%f48, %r121;
	fma.rn.f32 	%f49, %f48, 0fBFC90FDA, %f9;
	fma.rn.f32 	%f50, %f48, 0fB3A22168, %f49;
	fma.rn.f32 	%f91, %f48, 0fA7C234C5, %f50;
	abs.f32 	%f11, %f9;
	setp.ltu.f32 	%p10, %f11, 0f47CE4780;
	@%p10 bra 	$L__BB0_17;
	setp.neu.f32 	%p11, %f11, 0f7F800000;
	@%p11 bra 	$L__BB0_12;
	mov.f32 	%f53, 0f00000000;
	mul.rn.f32 	%f91, %f9, %f53;
	mov.b32 	%r121, 0;
	bra.uni 	$L__BB0_17;
$L__BB0_12:
	mov.b32 	%r17, %f9;
	shl.b32 	%r72, %r17, 8;
	or.b32  	%r18, %r72, -2147483648;
	mov.b64 	%rd52, 0;
	mov.b32 	%r118, 0;
	mov.u64 	%rd31, __cudart_i2opi_f;
$L__BB0_13:
	.pragma "nounroll";
	mul.wide.u32 	%rd30, %r118, 4;
	add.s64 	%rd32, %rd31, %rd30;
	ld.global.nc.u32 	%r73, [%rd32];
	mad.wide.u32 	%rd33, %r73, %r18, %rd52;
	shr.u64 	%rd52, %rd33, 32;
	add.s64 	%rd34, %rd1, %rd30;
	st.local.u32 	[%rd34], %rd33;
	add.s32 	%r118, %r118, 1;
	setp.ne.s32 	%p12, %r118, 6;
	@%p12 bra 	$L__BB0_13;
	shr.u32 	%r74, %r17, 23;
	st.local.u32 	[%rd1+24], %rd52;
	and.b32  	%r21, %r74, 31;
	and.b32  	%r75, %r74, 224;
	add.s32 	%r76, %r75, -128;
	shr.u32 	%r77, %r76, 5;
	mul.wide.u32 	%rd35, %r77, 4;
	sub.s64 	%rd11, %rd1, %rd35;
	ld.local.u32 	%r119, [%rd11+24];
	ld.local.u32 	%r120, [%rd11+20];
	setp.eq.s32 	%p13, %r21, 0;
	@%p13 bra 	$L__BB0_16;
	shf.l.wrap.b32 	%r119, %r120, %r119, %r21;
	ld.local.u32 	%r78, [%rd11+16];
	shf.l.wrap.b32 	%r120, %r78, %r120, %r21;
$L__BB0_16:
	shr.u32 	%r79, %r119, 30;
	shf.l.wrap.b32 	%r80, %r120, %r119, 2;
	shl.b32 	%r81, %r120, 2;
	shr.u32 	%r82, %r80, 31;
	add.s32 	%r83, %r82, %r79;
	neg.s32 	%r84, %r83;
	setp.lt.s32 	%p14, %r17, 0;
	selp.b32 	%r121, %r84, %r83, %p14;
	xor.b32  	%r85, %r80, %r17;
	shr.s32 	%r86, %r80, 31;
	xor.b32  	%r87, %r86, %r80;
	xor.b32  	%r88, %r86, %r81;
	cvt.u64.u32 	%rd36, %r87;
	shl.b64 	%rd37, %rd36, 32;
	cvt.u64.u32 	%rd38, %r88;
	or.b64  	%rd39, %rd37, %rd38;
	cvt.rn.f64.s64 	%fd8, %rd39;
	mul.f64 	%fd9, %fd8, 0d3BF921FB54442D19;
	cvt.rn.f32.f64 	%f51, %fd9;
	neg.f32 	%f52, %f51;
	setp.lt.s32 	%p15, %r85, 0;
	selp.f32 	%f91, %f52, %f51, %p15;
$L__BB0_17:
	mul.rn.f32 	%f54, %f91, %f91;
	and.b32  	%r90, %r121, 1;
	setp.eq.b32 	%p16, %r90, 1;
	selp.f32 	%f55, 0f3F800000, %f91, %p16;
	fma.rn.f32 	%f56, %f54, %f55, 0f00000000;
	fma.rn.f32 	%f57, %f54, 0f37CBAC00, 0fBAB607ED;
	selp.f32 	%f58, %f57, 0fB94D4153, %p16;
	selp.f32 	%f59, 0f3D2AAABB, 0f3C0885E4, %p16;
	fma.rn.f32 	%f60, %f58, %f54, %f59;
	selp.f32 	%f61, 0fBEFFFFFF, 0fBE2AAAA8, %p16;
	fma.rn.f32 	%f62, %f60, %f54, %f61;
	fma.rn.f32 	%f63, %f62, %f56, %f55;
	and.b32  	%r91, %r121, 2;
	setp.eq.s32 	%p17, %r91, 0;
	mov.f32 	%f64, 0f00000000;
	sub.f32 	%f65, %f64, %f63;
	selp.f32 	%f66, %f63, %f65, %p17;
	add.f32 	%f67, %f8, %f66;
	mul.f32 	%f95, %f67, 0f3F000000;
	setp.lt.s32 	%p18, %r46, 2;
	@%p18 bra 	$L__BB0_28;
	mov.b32 	%r122, 1;
	mov.u64 	%rd40, __cudart_i2opi_f;
$L__BB0_19:
	add.f32 	%f93, %f93, %f1;
	mul.f32 	%f68, %f93, 0f3F22F983;
	cvt.rni.s32.f32 	%r126, %f68;
	cvt.rn.f32.s32 	%f69, %r126;
	fma.rn.f32 	%f70, %f69, 0fBFC90FDA, %f93;
	fma.rn.f32 	%f71, %f69, 0fB3A22168, %f70;
	fma.rn.f32 	%f94, %f69, 0fA7C234C5, %f71;
	abs.f32 	%f20, %f93;
	setp.ltu.f32 	%p19, %f20, 0f47CE4780;
	@%p19 bra 	$L__BB0_27;
	setp.neu.f32 	%p20, %f20, 0f7F800000;
	@%p20 bra 	$L__BB0_22;
	mov.f32 	%f74, 0f00000000;
	mul.rn.f32 	%f94, %f93, %f74;
	mov.b32 	%r126, 0;
	bra.uni 	$L__BB0_27;
$L__BB0_22:
	mov.b32 	%r32, %f93;
	shl.b32 	%r94, %r32, 8;
	or.b32  	%r33, %r94, -2147483648;
	mov.b64 	%rd55, 0;
	mov.b32 	%r123, 0;
	mov.u64 	%rd53, %rd40;
	mov.u64 	%rd54, %rd1;
$L__BB0_23:
	.pragma "nounroll";
	ld.global.nc.u32 	%r95, [%rd53];
	mad.wide.u32 	%rd42, %r95, %r33, %rd55;
	shr.u64 	%rd55, %rd42, 32;
	st.local.u32 	[%rd54], %rd42;
	add.s32 	%r123, %r123, 1;
	add.s64 	%rd54, %rd54, 4;
	add.s64 	%rd53, %rd53, 4;
	setp.ne.s32 	%p21, %r123, 6;
	@%p21 bra 	$L__BB0_23;
	shr.u32 	%r96, %r32, 23;
	st.local.u32 	[%rd1+24], %rd55;
	and.b32  	%r36, %r96, 31;
	and.b32  	%r97, %r96, 224;
	add.s32 	%r98, %r97, -128;
	shr.u32 	%r99, %r98, 5;
	mul.wide.u32 	%rd43, %r99, 4;
	sub.s64 	%rd18, %rd1, %rd43;
	ld.local.u32 	%r124, [%rd18+24];
	ld.local.u32 	%r125, [%rd18+20];
	setp.eq.s32 	%p22, %r36, 0;
	@%p22 bra 	$L__BB0_26;
	shf.l.wrap.b32 	%r124, %r125, %r124, %r36;
	ld.local.u32 	%r100, [%rd18+16];
	shf.l.wrap.b32 	%r125, %r100, %r125, %r36;
$L__BB0_26:
	shr.u32 	%r101, %r124, 30;
	shf.l.wrap.b32 	%r102, %r125, %r124, 2;
	shl.b32 	%r103, %r125, 2;
	shr.u32 	%r104, %r102, 31;
	add.s32 	%r105, %r104, %r101;
	neg.s32 	%r106, %r105;
	setp.lt.s32 	%p23, %r32, 0;
	selp.b32 	%r126, %r106, %r105, %p23;
	xor.b32  	%r107, %r102, %r32;
	shr.s32 	%r108, %r102, 31;
	xor.b32  	%r109, %r108, %r102;
	xor.b32  	%r110, %r108, %r103;
	cvt.u64.u32 	%rd44, %r109;
	shl.b64 	%rd45, %rd44, 32;
	cvt.u64.u32 	%rd46, %r110;
	or.b64  	%rd47, %rd45, %rd46;
	cvt.rn.f64.s64 	%fd10, %rd47;
	mul.f64 	%fd11, %fd10, 0d3BF921FB54442D19;
	cvt.rn.f32.f64 	%f72, %fd11;
	neg.f32 	%f73, %f72;
	setp.lt.s32 	%p24, %r107, 0;
	selp.f32 	%f94, %f73, %f72, %p24;
$L__BB0_27:
	mul.rn.f32 	%f75, %f94, %f94;
	and.b32  	%r112, %r126, 1;
	setp.eq.b32 	%p25, %r112, 1;
	selp.f32 	%f76, 0f3F800000, %f94, %p25;
	fma.rn.f32 	%f77, %f75, %f76, 0f00000000;
	fma.rn.f32 	%f78, %f75, 0f37CBAC00, 0fBAB607ED;
	selp.f32 	%f79, %f78, 0fB94D4153, %p25;
	selp.f32 	%f80, 0f3D2AAABB, 0f3C0885E4, %p25;
	fma.rn.f32 	%f81, %f79, %f75, %f80;
	selp.f32 	%f82, 0fBEFFFFFF, 0fBE2AAAA8, %p25;
	fma.rn.f32 	%f83, %f81, %f75, %f82;
	fma.rn.f32 	%f84, %f83, %f77, %f76;
	and.b32  	%r113, %r126, 2;
	setp.eq.s32 	%p26, %r113, 0;
	mov.f32 	%f85, 0f00000000;
	sub.f32 	%f86, %f85, %f84;
	selp.f32 	%f87, %f84, %f86, %p26;
	add.f32 	%f95, %f95, %f87;
	add.s32 	%r122, %r122, 1;
	setp.ne.s32 	%p27, %r122, %r46;
	@%p27 bra 	$L__BB0_19;
$L__BB0_28:
	mul.f32 	%f88, %f95, %f1;
	cvta.to.global.u64 	%rd48, %rd19;
	atom.global.add.f32 	%f89, [%rd48], %f88;
$L__BB0_29:
	ret;

}


// ===== COMPILED SASS (sm_100) =====

	.target	sm_100

	.elftype	@"ET_EXEC"


//--------------------- .note.nv.tkinfo           --------------------------
	.section	.note.nv.tkinfo,"",@"SHT_NOTE"
	.sectionflags	@"SHF_NOTE_NV_TKINFO"
	.tkinfo
        /*0018*/ 	.word	0x00000002
        /*0030*/ 	.string	""
        /*0030*/ 	.string	"ptxas"
        /*0030*/ 	.string	"Cuda compilation tools, release 13.0, V13.0.88"
        /*0030*/ 	.string	"Build cuda_13.0.r13.0/compiler.36424714_0"
        /*0030*/ 	.string	"-arch sm_100 -m 64 "



//--------------------- .note.nv.cuinfo           --------------------------
	.section	.note.nv.cuinfo,"",@"SHT_NOTE"
	.sectionflags	@"SHF_NOTE_NV_CUINFO"
        /*0018*/ 	.short	0x0002
        /*001a*/ 	.short	0x0064
        /*001c*/ 	.short	0x0082
	.zero		2


//--------------------- .nv.info                  --------------------------
	.section	.nv.info,"",@"SHT_CUDA_INFO"
	.align	4


	//----- nvinfo : EIATTR_REGCOUNT
	.align		4
        /*0000*/ 	.byte	0x04, 0x2f
        /*0002*/ 	.short	(.L_2 - .L_1)
	.align		4
.L_1:
        /*0004*/ 	.word	index@(_Z18integrateSinKernelPfi)
        /*0008*/ 	.word	0x00000016


	//----- nvinfo : EIATTR_FRAME_SIZE
	.align		4
.L_2:
        /*000c*/ 	.byte	0x04, 0x11
        /*000e*/ 	.short	(.L_4 - .L_3)
	.align		4
.L_3:
        /*0010*/ 	.word	index@($__internal_0_$__cuda_sm20_div_rn_f64_full)
        /*0014*/ 	.word	0x00000020


	//----- nvinfo : EIATTR_FRAME_SIZE
	.align		4
.L_4:
        /*0018*/ 	.byte	0x04, 0x11
        /*001a*/ 	.short	(.L_6 - .L_5)
	.align		4
.L_5:
        /*001c*/ 	.word	index@(_Z18integrateSinKernelPfi)
        /*0020*/ 	.word	0x00000020


	//----- nvinfo : EIATTR_MIN_STACK_SIZE
	.align		4
.L_6:
        /*0024*/ 	.byte	0x04, 0x12
        /*0026*/ 	.short	(.L_8 - .L_7)
	.align		4
.L_7:
        /*0028*/ 	.word	index@(_Z18integrateSinKernelPfi)
        /*002c*/ 	.word	0x00000020
.L_8:


//--------------------- .nv.compat                --------------------------
	.section	.nv.compat,"",@"SHT_CUDA_COMPAT_INFO"
	.align	4
        /*0000*/ 	.byte	0x02, 0x09, 0x00, 0x00, 0x02, 0x02, 0x01, 0x00, 0x02, 0x05, 0x05, 0x00, 0x03, 0x07, 0x01, 0x01
        /*0010*/ 	.byte	0x02, 0x03, 0x00, 0x00, 0x02, 0x06, 0x01, 0x00, 0x04, 0x0b, 0x08, 0x00, 0x01, 0x00, 0x00, 0x00
        /*0020*/ 	.byte	0x00, 0x00, 0x00, 0x00


//--------------------- .nv.info._Z18integrateSinKernelPfi --------------------------
	.section	.nv.info._Z18integrateSinKernelPfi,"",@"SHT_CUDA_INFO"
	.sectionflags	@""
	.align	4


	//----- nvinfo : EIATTR_CUDA_API_VERSION
	.align		4
        /*0000*/ 	.byte	0x04, 0x37
        /*0002*/ 	.short	(.L_10 - .L_9)
.L_9:
        /*0004*/ 	.word	0x00000082


	//----- nvinfo : EIATTR_KPARAM_INFO
	.align		4
.L_10:
        /*0008*/ 	.byte	0x04, 0x17
        /*000a*/ 	.short	(.L_12 - .L_11)
.L_11:
        /*000c*/ 	.word	0x00000000
        /*0010*/ 	.short	0x0001
        /*0012*/ 	.short	0x0008
        /*0014*/ 	.byte	0x00, 0xf0, 0x11, 0x00


	//----- nvinfo : EIATTR_KPARAM_INFO
	.align		4
.L_12:
        /*0018*/ 	.byte	0x04, 0x17
        /*001a*/ 	.short	(.L_14 - .L_13)
.L_13:
        /*001c*/ 	.word	0x00000000
        /*0020*/ 	.short	0x0000
        /*0022*/ 	.short	0x0000
        /*0024*/ 	.byte	0x00, 0xf5, 0x21, 0x00


	//----- nvinfo : EIATTR_SPARSE_MMA_MASK
	.align		4
.L_14:
        /*0028*/ 	.byte	0x03, 0x50
        /*002a*/ 	.short	0x0000


	//----- nvinfo : EIATTR_MAXREG_COUNT
	.align		4
        /*002c*/ 	.byte	0x03, 0x1b
        /*002e*/ 	.short	0x00ff


	//----- nvinfo : EIATTR_MERCURY_ISA_VERSION
	.align		4
        /*0030*/ 	.byte	0x03, 0x5f
        /*0032*/ 	.short	0x0101


	//----- nvinfo : EIATTR_VRC_CTA_INIT_COUNT
	.align		4
        /*0034*/ 	.byte	0x02, 0x4a
	.zero		1
	.zero		1


	//----- nvinfo : EIATTR_EXIT_INSTR_OFFSETS
	.align		4
        /*0038*/ 	.byte	0x04, 0x1c
        /*003a*/ 	.short	(.L_16 - .L_15)


	//   ....[0]....
.L_15:
        /*003c*/ 	.word	0x00000080


	//   ....[1]....
        /*0040*/ 	.word	0x00001240


	//----- nvinfo : EIATTR_CRS_STACK_SIZE
	.align		4
.L_16:
        /*0044*/ 	.byte	0x04, 0x1e
        /*0046*/ 	.short	(.L_18 - .L_17)
.L_17:
        /*0048*/ 	.word	0x00000000


	//----- nvinfo : EIATTR_CBANK_PARAM_SIZE
	.align		4
.L_18:
        /*004c*/ 	.byte	0x03, 0x19
        /*004e*/ 	.short	0x000c


	//----- nvinfo : EIATTR_PARAM_CBANK
	.align		4
        /*0050*/ 	.byte	0x04, 0x0a
        /*0052*/ 	.short	(.L_20 - .L_19)
	.align		4
.L_19:
        /*0054*/ 	.word	index@(.nv.constant0._Z18integrateSinKernelPfi)
        /*0058*/ 	.short	0x0380
        /*005a*/ 	.short	0x000c


	//----- nvinfo : EIATTR_SW_WAR
	.align		4
.L_20:
        /*005c*/ 	.byte	0x04, 0x36
        /*005e*/ 	.short	(.L_22 - .L_21)
.L_21:
        /*0060*/ 	.word	0x00000008
.L_22:


//--------------------- .nv.callgraph             --------------------------
	.section	.nv.callgraph,"",@"SHT_CUDA_CALLGRAPH"
	.align	4
	.sectionentsize	8
	.align		4
        /*0000*/ 	.word	0x00000000
	.align		4
        /*0004*/ 	.word	0xffffffff
	.align		4
        /*0008*/ 	.word	0x00000000
	.align		4
        /*000c*/ 	.word	0xfffffffe
	.align		4
        /*0010*/ 	.word	0x00000000
	.align		4
        /*0014*/ 	.word	0xfffffffd
	.align		4
        /*0018*/ 	.word	0x00000000
	.align		4
        /*001c*/ 	.word	0xfffffffc


//--------------------- .nv.constant4             --------------------------
	.section	.nv.constant4,"a",@progbits
	.align	8
	.align		8
.nv.constant4:
        /*0000*/ 	.dword	__cudart_i2opi_f


//--------------------- .text._Z18integrateSinKernelPfi --------------------------
	.section	.text._Z18integrateSinKernelPfi,"ax",@progbits
	.align	128
        .global         _Z18integrateSinKernelPfi
        .type           _Z18integrateSinKernelPfi,@function
        .size           _Z18integrateSinKernelPfi,(.L_x_16 - _Z18integrateSinKernelPfi)
        .other          _Z18integrateSinKernelPfi,@"STO_CUDA_ENTRY STV_DEFAULT"
_Z18integrateSinKernelPfi:
.text._Z18integrateSinKernelPfi:
[----:B------:R-:W0:Y:S01]  /*0000*/  LDC R1, c[0x0][0x37c] ;  /* 0x0000df00ff017b82 */ /* 0x000e220000000800 */
[----:B------:R-:W1:Y:S07]  /*0010*/  S2R R3, SR_TID.X ;  /* 0x0000000000037919 */ /* 0x000e6e0000002100 */
[----:B------:R-:W1:Y:S01]  /*0020*/  S2UR UR4, SR_CTAID.X ;  /* 0x00000000000479c3 */ /* 0x000e620000002500 */
[----:B------:R-:W2:Y:S01]  /*0030*/  LDCU UR5, c[0x0][0x388] ;  /* 0x00007100ff0577ac */ /* 0x000ea20008000800 */
[----:B0-----:R-:W-:-:S06]  /*0040*/  VIADD R1, R1, 0xffffffe0 ;  /* 0xffffffe001017836 */ /* 0x001fcc0000000000 */
[----:B------:R-:W1:Y:S02]  /*0050*/  LDC R0, c[0x0][0x360] ;  /* 0x0000d800ff007b82 */ /* 0x000e640000000800 */
[----:B-1----:R-:W-:-:S05]  /*0060*/  IMAD R0, R0, UR4, R3 ;  /* 0x0000000400007c24 */ /* 0x002fca000f8e0203 */
[----:B--2---:R-:W-:-:S13]  /*0070*/  ISETP.GE.AND P0, PT, R0, UR5, PT ;  /* 0x0000000500007c0c */ /* 0x004fda000bf06270 */
[----:B------:R-:W-:Y:S05]  /*0080*/  @P0 EXIT ;  /* 0x000000000000094d */ /* 0x000fea0003800000 */
[----:B------:R-:W0:Y:S01]  /*0090*/  I2F.F64 R4, UR5 ;  /* 0x0000000500047d12 */ /* 0x000e220008201c00 */
[----:B------:R-:W-:Y:S01]  /*00a0*/  IMAD.MOV.U32 R2, RZ, RZ, 0x1 ;  /* 0x00000001ff027424 */ /* 0x000fe200078e00ff */
[----:B------:R-:W-:Y:S01]  /*00b0*/  UMOV UR4, 0xc638d03e ;  /* 0xc638d03e00047882 */ /* 0x000fe20000000000 */
[----:B------:R-:W-:-:S05]  /*00c0*/  UMOV UR5, 0x4014f1a6 ;  /* 0x4014f1a600057882 */ /* 0x000fca0000000000 */
[----:B0-----:R-:W0:Y:S02]  /*00d0*/  MUFU.RCP64H R3, R5 ;  /* 0x0000000500037308 */ /* 0x001e240000001800 */
[----:B0-----:R-:W-:-:S08]  /*00e0*/  DFMA R6, -R4, R2, 1 ;  /* 0x3ff000000406742b */ /* 0x001fd00000000102 */
[----:B------:R-:W-:-:S08]  /*00f0*/  DFMA R6, R6, R6, R6 ;  /* 0x000000060606722b */ /* 0x000fd00000000006 */
[----:B------:R-:W-:-:S08]  /*0100*/  DFMA R6, R2, R6, R2 ;  /* 0x000000060206722b */ /* 0x000fd00000000002 */
[----:B------:R-:W-:-:S08]  /*0110*/  DFMA R2, -R4, R6, 1 ;  /* 0x3ff000000402742b */ /* 0x000fd00000000106 */
[----:B------:R-:W-:-:S08]  /*0120*/  DFMA R2, R6, R2, R6 ;  /* 0x000000020602722b */ /* 0x000fd00000000006 */
[----:B------:R-:W-:-:S08]  /*0130*/  DMUL R6, R2, UR4 ;  /* 0x0000000402067c28 */ /* 0x000fd00008000000 */
[----:B------:R-:W-:-:S08]  /*0140*/  DFMA R8, -R4, R6, UR4 ;  /* 0x0000000404087e2b */ /* 0x000fd00008000106 */
[----:B------:R-:W-:-:S10]  /*0150*/  DFMA R2, R2, R8, R6 ;  /* 0x000000080202722b */ /* 0x000fd40000000006 */
[----:B------:R-:W-:-:S05]  /*0160*/  FFMA R6, RZ, R5, R3 ;  /* 0x00000005ff067223 */ /* 0x000fca0000000003 */
[----:B------:R-:W-:-:S13]  /*0170*/  FSETP.GT.AND P0, PT, |R6|, 1.469367938527859385e-39, PT ;  /* 0x001000000600780b */ /* 0x000fda0003f04200 */
[----:B------:R-:W-:Y:S05]  /*0180*/  @P0 BRA `(.L_x_0) ;  /* 0x0000000000080947 */ /* 0x000fea0003800000 */
[----:B------:R-:W-:-:S07]  /*0190*/  MOV R6, 0x1b0 ;  /* 0x000001b000067802 */ /* 0x000fce0000000f00 */
[----:B------:R-:W-:Y:S05]  /*01a0*/  CALL.REL.NOINC `($__internal_0_$__cuda_sm20_div_rn_f64_full) ;  /* 0x0000001000287944 */ /* 0x000fea0003c00000 */
.L_x_0:
[----:B------:R-:W0:Y:S01]  /*01b0*/  F2F.F32.F64 R8, R2 ;  /* 0x0000000200087310 */ /* 0x000e220000301000 */
[----:B------:R-:W-:Y:S01]  /*01c0*/  I2FP.F32.S32 R5, R0 ;  /* 0x0000000000057245 */ /* 0x000fe20000201400 */
[----:B------:R-:W-:Y:S01]  /*01d0*/  UMOV UR4, 0x54442d18 ;  /* 0x54442d1800047882 */ /* 0x000fe20000000000 */
[----:B------:R-:W-:Y:S01]  /*01e0*/  UMOV UR5, 0x400921fb ;  /* 0x400921fb00057882 */ /* 0x000fe20000000000 */
[----:B------:R-:W1:Y:S01]  /*01f0*/  LDCU.64 UR8, c[0x0][0x358] ;  /* 0x00006b00ff0877ac */ /* 0x000e620008000a00 */
[----:B------:R-:W-:Y:S01]  /*0200*/  BSSY.RECONVERGENT B0, `(.L_x_1) ;  /* 0x0000045000007945 */ /* 0x000fe20003800200 */
[----:B0-----:R-:W-:-:S06]  /*0210*/  FMUL R5, R8, R5 ;  /* 0x0000000508057220 */ /* 0x001fcc0000400000 */
[----:B------:R-:W0:Y:S02]  /*0220*/  F2F.F64.F32 R4, R5 ;  /* 0x0000000500047310 */ /* 0x000e240000201800 */
[----:B0-----:R-:W-:-:S10]  /*0230*/  DADD R6, R4, -UR4 ;  /* 0x8000000404067e29 */ /* 0x001fd40008000000 */
[----:B------:R-:W0:Y:S02]  /*0240*/  F2F.F32.F64 R7, R6 ;  /* 0x0000000600077310 */ /* 0x000e240000301000 */
[C---:B0-----:R-:W-:Y:S01]  /*0250*/  FMUL R0, R7.reuse, 0.63661974668502807617 ;  /* 0x3f22f98307007820 */ /* 0x041fe20000400000 */
[----:B------:R-:W-:Y:S01]  /*0260*/  FSETP.GE.AND P0, PT, |R7|, 105615, PT ;  /* 0x47ce47800700780b */ /* 0x000fe20003f06200 */
[----:B------:R-:W-:-:S04]  /*0270*/  IMAD.MOV.U32 R5, RZ, RZ, R7 ;  /* 0x000000ffff057224 */ /* 0x000fc800078e0007 */
[----:B------:R-:W0:Y:S02]  /*0280*/  F2I.NTZ R0, R0 ;  /* 0x0000000000007305 */ /* 0x000e240000203100 */
[----:B0-----:R-:W-:-:S05]  /*0290*/  I2FP.F32.S32 R4, R0 ;  /* 0x0000000000047245 */ /* 0x001fca0000201400 */
[----:B------:R-:W-:-:S04]  /*02a0*/  FFMA R3, R4, -1.5707962512969970703, R7 ;  /* 0xbfc90fda04037823 */ /* 0x000fc80000000007 */
[----:B------:R-:W-:-:S04]  /*02b0*/  FFMA R3, R4, -7.5497894158615963534e-08, R3 ;  /* 0xb3a2216804037823 */ /* 0x000fc80000000003 */
[----:B------:R-:W-:Y:S01]  /*02c0*/  FFMA R3, R4, -5.3903029534742383927e-15, R3 ;  /* 0xa7c234c504037823 */ /* 0x000fe20000000003 */
[----:B-1----:R-:W-:Y:S06]  /*02d0*/  @!P0 BRA `(.L_x_2) ;  /* 0x0000000000dc8947 */ /* 0x002fec0003800000 */
[----:B------:R-:W-:-:S13]  /*02e0*/  FSETP.NEU.AND P0, PT, |R7|, +INF , PT ;  /* 0x7f8000000700780b */ /* 0x000fda0003f0d200 */
[----:B------:R-:W-:Y:S01]  /*02f0*/  @!P0 FMUL R3, RZ, R5 ;  /* 0x00000005ff038220 */ /* 0x000fe20000400000 */
[----:B------:R-:W-:Y:S01]  /*0300*/  @!P0 IMAD.MOV.U32 R0, RZ, RZ, RZ ;  /* 0x000000ffff008224 */ /* 0x000fe200078e00ff */
[----:B------:R-:W-:Y:S06]  /*0310*/  @!P0 BRA `(.L_x_2) ;  /* 0x0000000000cc8947 */ /* 0x000fec0003800000 */
[----:B------:R-:W-:Y:S01]  /*0320*/  IMAD.SHL.U32 R2, R5, 0x100, RZ ;  /* 0x0000010005027824 */ /* 0x000fe200078e00ff */
[----:B------:R-:W0:Y:S01]  /*0330*/  LDCU.64 UR6, c[0x4][URZ] ;  /* 0x01000000ff0677ac */ /* 0x000e220008000a00 */
[----:B------:R-:W-:Y:S02]  /*0340*/  IMAD.MOV.U32 R6, RZ, RZ, RZ ;  /* 0x000000ffff067224 */ /* 0x000fe400078e00ff */
[----:B------:R-:W-:Y:S01]  /*0350*/  IMAD.MOV.U32 R0, RZ, RZ, R1 ;  /* 0x000000ffff007224 */ /* 0x000fe200078e0001 */
[----:B------:R-:W-:Y:S01]  /*0360*/  LOP3.LUT R9, R2, 0x80000000, RZ, 0xfc, !PT ;  /* 0x8000000002097812 */ /* 0x000fe200078efcff */
[----:B------:R-:W-:Y:S01]  /*0370*/  UMOV UR5, URZ ;  /* 0x000000ff00057c82 */ /* 0x000fe20008000000 */
[----:B------:R-:W-:-:S05]  /*0380*/  UMOV UR4, URZ ;  /* 0x000000ff00047c82 */ /* 0x000fca0008000000 */
.L_x_3:
[----:B0-----:R-:W-:Y:S02]  /*0390*/  IMAD.U32 R10, RZ, RZ, UR6 ;  /* 0x00000006ff0a7e24 */ /* 0x001fe4000f8e00ff */
[----:B------:R-:W-:-:S05]  /*03a0*/  IMAD.U32 R11, RZ, RZ, UR7 ;  /* 0x00000007ff0b7e24 */ /* 0x000fca000f8e00ff */
[----:B------:R-:W2:Y:S01]  /*03b0*/  LDG.E.CONSTANT R2, desc[UR8][R10.64] ;  /* 0x000000080a027981 */ /* 0x000ea2000c1e9900 */
[----:B------:R-:W-:Y:S02]  /*03c0*/  UIADD3 UR6, UP0, UPT, UR6, 0x4, URZ ;  /* 0x0000000406067890 */ /* 0x000fe4000ff1e0ff */
[----:B------:R-:W-:Y:S02]  /*03d0*/  UIADD3 UR4, UPT, UPT, UR4, 0x1, URZ ;  /* 0x0000000104047890 */ /* 0x000fe4000fffe0ff */
[----:B------:R-:W-:Y:S02]  /*03e0*/  UIADD3.X UR7, UPT, UPT, URZ, UR7, URZ, UP0, !UPT ;  /* 0x00000007ff077290 */ /* 0x000fe400087fe4ff */
[----:B------:R-:W-:Y:S01]  /*03f0*/  UISETP.NE.AND UP0, UPT, UR4, 0x6, UPT ;  /* 0x000000060400788c */ /* 0x000fe2000bf05270 */
[----:B--2---:R-:W-:-:S03]  /*0400*/  IMAD.WIDE.U32 R2, R2, R9, RZ ;  /* 0x0000000902027225 */ /* 0x004fc600078e00ff */
[----:B------:R-:W-:-:S04]  /*0410*/  IADD3 R7, P0, PT, R2, R6, RZ ;  /* 0x0000000602077210 */ /* 0x000fc80007f1e0ff */
[----:B------:R-:W-:Y:S01]  /*0420*/  IADD3.X R6, PT, PT, R3, UR5, RZ, P0, !PT ;  /* 0x0000000503067c10 */ /* 0x000fe200087fe4ff */
[----:B------:R0:W-:Y:S02]  /*0430*/  STL [R0], R7 ;  /* 0x0000000700007387 */ /* 0x0001e40000100800 */
[----:B0-----:R-:W-:Y:S01]  /*0440*/  VIADD R0, R0, 0x4 ;  /* 0x0000000400007836 */ /* 0x001fe20000000000 */
[----:B------:R-:W-:Y:S06]  /*0450*/  BRA.U UP0, `(.L_x_3) ;  /* 0xfffffffd00cc7547 */ /* 0x000fec000b83ffff */
[----:B------:R-:W-:Y:S01]  /*0460*/  SHF.R.U32.HI R4, RZ, 0x17, R5 ;  /* 0x00000017ff047819 */ /* 0x000fe20000011605 */
[----:B------:R0:W-:Y:S03]  /*0470*/  STL [R1+0x18], R6 ;  /* 0x0000180601007387 */ /* 0x0001e60000100800 */
[C---:B------:R-:W-:Y:S02]  /*0480*/  LOP3.LUT R0, R4.reuse, 0xe0, RZ, 0xc0, !PT ;  /* 0x000000e004007812 */ /* 0x040fe400078ec0ff */
[----:B------:R-:W-:-:S03]  /*0490*/  LOP3.LUT P0, RZ, R4, 0x1f, RZ, 0xc0, !PT ;  /* 0x0000001f04ff7812 */ /* 0x000fc6000780c0ff */
[----:B------:R-:W-:-:S05]  /*04a0*/  VIADD R0, R0, 0xffffff80 ;  /* 0xffffff8000007836 */ /* 0x000fca0000000000 */
[----:B------:R-:W-:-:S05]  /*04b0*/  SHF.R.U32.HI R0, RZ, 0x5, R0 ;  /* 0x00000005ff007819 */ /* 0x000fca0000011600 */
[----:B------:R-:W-:-:S05]  /*04c0*/  IMAD R7, R0, -0x4, R1 ;  /* 0xfffffffc00077824 */ /* 0x000fca00078e0201 */
[----:B------:R-:W2:Y:S04]  /*04d0*/  LDL R0, [R7+0x18] ;  /* 0x0000180007007983 */ /* 0x000ea80000100800 */
[----:B------:R-:W2:Y:S04]  /*04e0*/  LDL R3, [R7+0x14] ;  /* 0x0000140007037983 */ /* 0x000ea80000100800 */
[----:B------:R-:W3:Y:S01]  /*04f0*/  @P0 LDL R2, [R7+0x10] ;  /* 0x0000100007020983 */ /* 0x000ee20000100800 */
[----:B------:R-:W-:Y:S01]  /*0500*/  LOP3.LUT R4, R4, 0x1f, RZ, 0xc0, !PT ;  /* 0x0000001f04047812 */ /* 0x000fe200078ec0ff */
[----:B------:R-:W-:Y:S01]  /*0510*/  UMOV UR4, 0x54442d19 ;  /* 0x54442d1900047882 */ /* 0x000fe20000000000 */
[----:B------:R-:W-:-:S02]  /*0520*/  UMOV UR5, 0x3bf921fb ;  /* 0x3bf921fb00057882 */ /* 0x000fc40000000000 */
[-C--:B--2---:R-:W-:Y:S02]  /*0530*/  @P0 SHF.L.W.U32.HI R0, R3, R4.reuse, R0 ;  /* 0x0000000403000219 */ /* 0x084fe40000010e00 */
[----:B---3--:R-:W-:Y:S02]  /*0540*/  @P0 SHF.L.W.U32.HI R3, R2, R4, R3 ;  /* 0x0000000402030219 */ /* 0x008fe40000010e03 */
[----:B------:R-:W-:Y:S02]  /*0550*/  ISETP.GE.AND P0, PT, R5, RZ, PT ;  /* 0x000000ff0500720c */ /* 0x000fe40003f06270 */
[C---:B------:R-:W-:Y:S01]  /*0560*/  SHF.L.W.U32.HI R2, R3.reuse, 0x2, R0 ;  /* 0x0000000203027819 */ /* 0x040fe20000010e00 */
[----:B------:R-:W-:-:S03]  /*0570*/  IMAD.SHL.U32 R3, R3, 0x4, RZ ;  /* 0x0000000403037824 */ /* 0x000fc600078e00ff */
[----:B------:R-:W-:-:S04]  /*0580*/  SHF.R.S32.HI R4, RZ, 0x1f, R2 ;  /* 0x0000001fff047819 */ /* 0x000fc80000011402 */
[C---:B------:R-:W-:Y:S02]  /*0590*/  LOP3.LUT R10, R4.reuse, R3, RZ, 0x3c, !PT ;  /* 0x00000003040a7212 */ /* 0x040fe400078e3cff */
[----:B------:R-:W-:Y:S02]  /*05a0*/  LOP3.LUT R11, R4, R2, RZ, 0x3c, !PT ;  /* 0x00000002040b7212 */ /* 0x000fe400078e3cff */
[----:B------:R-:W-:Y:S02]  /*05b0*/  SHF.R.U32.HI R3, RZ, 0x1e, R0 ;  /* 0x0000001eff037819 */ /* 0x000fe40000011600 */
[C---:B------:R-:W-:Y:S02]  /*05c0*/  LOP3.LUT R4, R2.reuse, R5, RZ, 0x3c, !PT ;  /* 0x0000000502047212 */ /* 0x040fe400078e3cff */
[----:B------:R-:W0:Y:S01]  /*05d0*/  I2F.F64.S64 R10, R10 ;  /* 0x0000000a000a7312 */ /* 0x000e220000301c00 */
[----:B------:R-:W-:Y:S02]  /*05e0*/  LEA.HI R0, R2, R3, RZ, 0x1 ;  /* 0x0000000302007211 */ /* 0x000fe400078f08ff */
[----:B------:R-:W-:-:S03]  /*05f0*/  ISETP.GE.AND P1, PT, R4, RZ, PT ;  /* 0x000000ff0400720c */ /* 0x000fc60003f26270 */
[----:B------:R-:W-:-:S04]  /*0600*/  IMAD.MOV R2, RZ, RZ, -R0 ;  /* 0x000000ffff027224 */ /* 0x000fc800078e0a00 */
[----:B------:R-:W-:Y:S01]  /*0610*/  @!P0 IMAD.MOV.U32 R0, RZ, RZ, R2 ;  /* 0x000000ffff008224 */ /* 0x000fe200078e0002 */
[----:B0-----:R-:W-:-:S10]  /*0620*/  DMUL R6, R10, UR4 ;  /* 0x000000040a067c28 */ /* 0x001fd40008000000 */
[----:B------:R-:W0:Y:S02]  /*0630*/  F2F.F32.F64 R6, R6 ;  /* 0x0000000600067310 */ /* 0x000e240000301000 */
[----:B0-----:R-:W-:-:S07]  /*0640*/  FSEL R3, -R6, R6, !P1 ;  /* 0x0000000606037208 */ /* 0x001fce0004800100 */
.L_x_2:
[----:B------:R-:W-:Y:S05]  /*0650*/  BSYNC.RECONVERGENT B0 ;  /* 0x0000000000007941 */ /* 0x000fea0003800200 */
.L_x_1:
[----:B------:R-:W-:Y:S01]  /*0660*/  FADD R9, R8, R5 ;  /* 0x0000000508097221 */ /* 0x000fe20000000000 */
[----:B------:R-:W-:Y:S02]  /*0670*/  IMAD.MOV.U32 R7, RZ, RZ, 0x37cbac00 ;  /* 0x37cbac00ff077424 */ /* 0x000fe400078e00ff */
[----:B------:R-:W-:Y:S01]  /*0680*/  FMUL R4, R3, R3 ;  /* 0x0000000303047220 */ /* 0x000fe20000400000 */
[----:B------:R-:W-:Y:S01]  /*0690*/  LOP3.LUT R10, R0, 0x1, RZ, 0xc0, !PT ;  /* 0x00000001000a7812 */ /* 0x000fe200078ec0ff */
[----:B------:R-:W-:Y:S01]  /*06a0*/  FMUL R2, R9, 0.63661974668502807617 ;  /* 0x3f22f98309027820 */ /* 0x000fe20000400000 */
[----:B------:R-:W-:Y:S02]  /*06b0*/  IMAD.MOV.U32 R12, RZ, RZ, 0x3d2aaabb ;  /* 0x3d2aaabbff0c7424 */ /* 0x000fe400078e00ff */
[----:B------:R-:W-:Y:S01]  /*06c0*/  FFMA R6, R4, R7, -0.0013887860113754868507 ;  /* 0xbab607ed04067423 */ /* 0x000fe20000000007 */
[----:B------:R-:W-:Y:S01]  /*06d0*/  ISETP.NE.U32.AND P1, PT, R10, 0x1, PT ;  /* 0x000000010a00780c */ /* 0x000fe20003f25070 */
[----:B------:R-:W-:Y:S01]  /*06e0*/  IMAD.MOV.U32 R13, RZ, RZ, 0x3effffff ;  /* 0x3effffffff0d7424 */ /* 0x000fe200078e00ff */
[----:B------:R-:W-:Y:S01]  /*06f0*/  LOP3.LUT P0, RZ, R0, 0x2, RZ, 0xc0, !PT ;  /* 0x0000000200ff7812 */ /* 0x000fe2000780c0ff */
[----:B------:R-:W0:Y:S01]  /*0700*/  F2I.NTZ R2, R2 ;  /* 0x0000000200027305 */ /* 0x000e220000203100 */
[----:B------:R-:W-:Y:S01]  /*0710*/  FSEL R11, R6, -0.00019574658654164522886, !P1 ;  /* 0xb94d4153060b7808 */ /* 0x000fe20004800000 */
[----:B------:R-:W-:Y:S01]  /*0720*/  BSSY.RECONVERGENT B0, `(.L_x_4) ;  /* 0x0000042000007945 */ /* 0x000fe20003800200 */
[----:B------:R-:W-:-:S02]  /*0730*/  FSEL R15, R12, 0.0083327032625675201416, !P1 ;  /* 0x3c0885e40c0f7808 */ /* 0x000fc40004800000 */
[----:B------:R-:W-:-:S03]  /*0740*/  FSEL R0, R3, 1, P1 ;  /* 0x3f80000003007808 */ /* 0x000fc60000800000 */
[C---:B------:R-:W-:Y:S01]  /*0750*/  FFMA R11, R4.reuse, R11, R15 ;  /* 0x0000000b040b7223 */ /* 0x040fe2000000000f */
[----:B------:R-:W-:Y:S01]  /*0760*/  FSEL R15, -R13, -0.16666662693023681641, !P1 ;  /* 0xbe2aaaa80d0f7808 */ /* 0x000fe20004800100 */
[----:B------:R-:W-:Y:S01]  /*0770*/  FFMA R3, R4, R0, RZ ;  /* 0x0000000004037223 */ /* 0x000fe200000000ff */
[----:B------:R-:W-:-:S03]  /*0780*/  FSETP.GE.AND P1, PT, |R9|, 105615, PT ;  /* 0x47ce47800900780b */ /* 0x000fc60003f26200 */
[----:B------:R-:W-:Y:S01]  /*0790*/  FFMA R11, R4, R11, R15 ;  /* 0x0000000b040b7223 */ /* 0x000fe2000000000f */
[----:B0-----:R-:W-:-:S03]  /*07a0*/  I2FP.F32.S32 R6, R2 ;  /* 0x0000000200067245 */ /* 0x001fc60000201400 */
[----:B------:R-:W-:Y:S02]  /*07b0*/  FFMA R14, R3, R11, R0 ;  /* 0x0000000b030e7223 */ /* 0x000fe40000000000 */
[C---:B------:R-:W-:Y:S02]  /*07c0*/  FFMA R15, R6.reuse, -1.5707962512969970703, R9 ;  /* 0xbfc90fda060f7823 */ /* 0x040fe40000000009 */
[----:B------:R-:W-:Y:S02]  /*07d0*/  @P0 FADD R14, RZ, -R14 ;  /* 0x8000000eff0e0221 */ /* 0x000fe40000000000 */
[----:B------:R-:W-:-:S04]  /*07e0*/  FFMA R15, R6, -7.5497894158615963534e-08, R15 ;  /* 0xb3a22168060f7823 */ /* 0x000fc8000000000f */
[----:B------:R-:W-:Y:S01]  /*07f0*/  FFMA R0, R6, -5.3903029534742383927e-15, R15 ;  /* 0xa7c234c506007823 */ /* 0x000fe2000000000f */
[----:B------:R-:W-:Y:S06]  /*0800*/  @!P1 BRA `(.L_x_5) ;  /* 0x0000000000cc9947 */ /* 0x000fec0003800000 */
[----:B------:R-:W-:-:S13]  /*0810*/  FSETP.NEU.AND P0, PT, |R9|, +INF , PT ;  /* 0x7f8000000900780b */ /* 0x000fda0003f0d200 */
[----:B------:R-:W-:Y:S01]  /*0820*/  @!P0 FMUL R0, RZ, R9 ;  /* 0x00000009ff008220 */ /* 0x000fe20000400000 */
[----:B------:R-:W-:Y:S01]  /*0830*/  @!P0 IMAD.MOV.U32 R2, RZ, RZ, RZ ;  /* 0x000000ffff028224 */ /* 0x000fe200078e00ff */
[----:B------:R-:W-:Y:S06]  /*0840*/  @!P0 BRA `(.L_x_5) ;  /* 0x0000000000bc8947 */ /* 0x000fec0003800000 */
[----:B------:R-:W0:Y:S01]  /*0850*/  LDC.64 R2, c[0x4][RZ] ;  /* 0x01000000ff027b82 */ /* 0x000e220000000a00 */
[----:B------:R-:W-:Y:S01]  /*0860*/  IMAD.SHL.U32 R0, R9, 0x100, RZ ;  /* 0x0000010009007824 */ /* 0x000fe200078e00ff */
[----:B------:R-:W-:Y:S01]  /*0870*/  UMOV UR4, URZ ;  /* 0x000000ff00047c82 */ /* 0x000fe20008000000 */
[----:B------:R-:W-:Y:S02]  /*0880*/  IMAD.MOV.U32 R6, RZ, RZ, RZ ;  /* 0x000000ffff067224 */ /* 0x000fe400078e00ff */
[----:B------:R-:W-:Y:S01]  /*0890*/  IMAD.MOV.U32 R4, RZ, RZ, RZ ;  /* 0x000000ffff047224 */ /* 0x000fe200078e00ff */
[----:B------:R-:W-:-:S07]  /*08a0*/  LOP3.LUT R19, R0, 0x80000000, RZ, 0xfc, !PT ;  /* 0x8000000000137812 */ /* 0x000fce00078efcff */
.L_x_6:
[----:B0-----:R-:W-:-:S05]  /*08b0*/  IMAD.WIDE.U32 R16, R4, 0x4, R2 ;  /* 0x0000000404107825 */ /* 0x001fca00078e0002 */
[----:B------:R-:W2:Y:S01]  /*08c0*/  LDG.E.CONSTANT R10, desc[UR8][R16.64] ;  /* 0x00000008100a7981 */ /* 0x000ea2000c1e9900 */
[C---:B-1----:R-:W-:Y:S02]  /*08d0*/  IMAD R0, R4.reuse, 0x4, R1 ;  /* 0x0000000404007824 */ /* 0x042fe400078e0201 */
[----:B------:R-:W-:-:S05]  /*08e0*/  VIADD R4, R4, 0x1 ;  /* 0x0000000104047836 */ /* 0x000fca0000000000 */
[----:B------:R-:W-:Y:S01]  /*08f0*/  ISETP.NE.AND P0, PT, R4, 0x6, PT ;  /* 0x000000060400780c */ /* 0x000fe20003f05270 */
[----:B--2---:R-:W-:-:S03]  /*0900*/  IMAD.WIDE.U32 R10, R10, R19, RZ ;  /* 0x000000130a0a7225 */ /* 0x004fc600078e00ff */
[----:B------:R-:W-:-:S04]  /*0910*/  IADD3 R15, P1, PT, R10, R6, RZ ;  /* 0x000000060a0f7210 */ /* 0x000fc80007f3e0ff */
[----:B------:R-:W-:Y:S01]  /*0920*/  IADD3.X R6, PT, PT, R11, UR4, RZ, P1, !PT ;  /* 0x000000040b067c10 */ /* 0x000fe20008ffe4ff */
[----:B------:R1:W-:Y:S04]  /*0930*/  STL [R0], R15 ;  /* 0x0000000f00007387 */ /* 0x0003e80000100800 */
[----:B------:R-:W-:Y:S05]  /*0940*/  @P0 BRA `(.L_x_6) ;  /* 0xfffffffc00d80947 */ /* 0x000fea000383ffff */
[----:B------:R-:W-:Y:S01]  /*0950*/  SHF.R.U32.HI R4, RZ, 0x17, R9 ;  /* 0x00000017ff047819 */ /* 0x000fe20000011609 */
[----:B------:R0:W-:Y:S03]  /*0960*/  STL [R1+0x18], R6 ;  /* 0x0000180601007387 */ /* 0x0001e60000100800 */
[C---:B-1----:R-:W-:Y:S02]  /*0970*/  LOP3.LUT R0, R4.reuse, 0xe0, RZ, 0xc0, !PT ;  /* 0x000000e004007812 */ /* 0x042fe400078ec0ff */
        /* <DEDUP_REMOVED lines=15> */
[----:B------:R-:W-:Y:S02]  /*0a70*/  SHF.R.S32.HI R4, RZ, 0x1f, R2 ;  /* 0x0000001fff047819 */ /* 0x000fe40000011402 */
[----:B------:R-:W-:Y:S02]  /*0a80*/  LOP3.LUT R9, R2, R9, RZ, 0x3c, !PT ;  /* 0x0000000902097212 */ /* 0x000fe400078e3cff */
[C---:B------:R-:W-:Y:S02]  /*0a90*/  LOP3.LUT R10, R4.reuse, R3, RZ, 0x3c, !PT ;  /* 0x00000003040a7212 */ /* 0x040fe400078e3cff */
[----:B------:R-:W-:Y:S02]  /*0aa0*/  LOP3.LUT R11, R4, R2, RZ, 0x3c, !PT ;  /* 0x00000002040b7212 */ /* 0x000fe400078e3cff */
[----:B------:R-:W-:Y:S02]  /*0ab0*/  SHF.R.U32.HI R3, RZ, 0x1e, R0 ;  /* 0x0000001eff037819 */ /* 0x000fe40000011600 */
[----:B------:R-:W-:-:S02]  /*0ac0*/  ISETP.GE.AND P1, PT, R9, RZ, PT ;  /* 0x000000ff0900720c */ /* 0x000fc40003f26270 */
[----:B------:R-:W1:Y:S01]  /*0ad0*/  I2F.F64.S64 R10, R10 ;  /* 0x0000000a000a7312 */ /* 0x000e620000301c00 */
[----:B------:R-:W-:-:S05]  /*0ae0*/  LEA.HI R2, R2, R3, RZ, 0x1 ;  /* 0x0000000302027211 */ /* 0x000fca00078f08ff */
[----:B------:R-:W-:-:S04]  /*0af0*/  IMAD.MOV R0, RZ, RZ, -R2 ;  /* 0x000000ffff007224 */ /* 0x000fc800078e0a02 */
[----:B------:R-:W-:Y:S01]  /*0b00*/  @!P0 IMAD.MOV.U32 R2, RZ, RZ, R0 ;  /* 0x000000ffff028224 */ /* 0x000fe200078e0000 */
[----:B-1----:R-:W-:-:S10]  /*0b10*/  DMUL R16, R10, UR4 ;  /* 0x000000040a107c28 */ /* 0x002fd40008000000 */
[----:B------:R-:W1:Y:S02]  /*0b20*/  F2F.F32.F64 R16, R16 ;  /* 0x0000001000107310 */ /* 0x000e640000301000 */
[----:B01----:R-:W-:-:S07]  /*0b30*/  FSEL R0, -R16, R16, !P1 ;  /* 0x0000001010007208 */ /* 0x003fce0004800100 */
.L_x_5:
[----:B------:R-:W-:Y:S05]  /*0b40*/  BSYNC.RECONVERGENT B0 ;  /* 0x0000000000007941 */ /* 0x000fea0003800200 */
.L_x_4:
[----:B------:R-:W-:Y:S01]  /*0b50*/  FMUL R3, R0, R0 ;  /* 0x0000000000037220 */ /* 0x000fe20000400000 */
[C---:B------:R-:W-:Y:S01]  /*0b60*/  LOP3.LUT R4, R2.reuse, 0x1, RZ, 0xc0, !PT ;  /* 0x0000000102047812 */ /* 0x040fe200078ec0ff */
[----:B------:R-:W0:Y:S01]  /*0b70*/  LDCU UR4, c[0x0][0x388] ;  /* 0x00007100ff0477ac */ /* 0x000e220008000800 */
[----:B------:R-:W-:Y:S01]  /*0b80*/  LOP3.LUT P1, RZ, R2, 0x2, RZ, 0xc0, !PT ;  /* 0x0000000202ff7812 */ /* 0x000fe2000782c0ff */
[----:B------:R-:W-:Y:S01]  /*0b90*/  FFMA R7, R3, R7, -0.0013887860113754868507 ;  /* 0xbab607ed03077423 */ /* 0x000fe20000000007 */
[----:B------:R-:W-:-:S04]  /*0ba0*/  ISETP.NE.U32.AND P0, PT, R4, 0x1, PT ;  /* 0x000000010400780c */ /* 0x000fc80003f05070 */
[----:B------:R-:W-:Y:S02]  /*0bb0*/  FSEL R12, R12, 0.0083327032625675201416, !P0 ;  /* 0x3c0885e40c0c7808 */ /* 0x000fe40004000000 */
[----:B------:R-:W-:Y:S02]  /*0bc0*/  FSEL R4, R7, -0.00019574658654164522886, !P0 ;  /* 0xb94d415307047808 */ /* 0x000fe40004000000 */
[----:B------:R-:W-:Y:S02]  /*0bd0*/  FSEL R13, -R13, -0.16666662693023681641, !P0 ;  /* 0xbe2aaaa80d0d7808 */ /* 0x000fe40004000100 */
[----:B------:R-:W-:Y:S01]  /*0be0*/  FSEL R0, R0, 1, P0 ;  /* 0x3f80000000007808 */ /* 0x000fe20000000000 */
[----:B------:R-:W-:-:S04]  /*0bf0*/  FFMA R4, R3, R4, R12 ;  /* 0x0000000403047223 */ /* 0x000fc8000000000c */
[C---:B------:R-:W-:Y:S01]  /*0c00*/  FFMA R4, R3.reuse, R4, R13 ;  /* 0x0000000403047223 */ /* 0x040fe2000000000d */
[----:B------:R-:W-:Y:S01]  /*0c10*/  FFMA R3, R3, R0, RZ ;  /* 0x0000000003037223 */ /* 0x000fe200000000ff */
[----:B0-----:R-:W-:-:S03]  /*0c20*/  UISETP.GE.AND UP0, UPT, UR4, 0x2, UPT ;  /* 0x000000020400788c */ /* 0x001fc6000bf06270 */
[----:B------:R-:W-:-:S04]  /*0c30*/  FFMA R3, R3, R4, R0 ;  /* 0x0000000403037223 */ /* 0x000fc80000000000 */
[----:B------:R-:W-:-:S04]  /*0c40*/  @P1 FADD R3, RZ, -R3 ;  /* 0x80000003ff031221 */ /* 0x000fc80000000000 */
[----:B------:R-:W-:-:S04]  /*0c50*/  FADD R3, R14, R3 ;  /* 0x000000030e037221 */ /* 0x000fc80000000000 */
[----:B------:R-:W-:Y:S01]  /*0c60*/  FMUL R7, R3, 0.5 ;  /* 0x3f00000003077820 */ /* 0x000fe20000400000 */
[----:B------:R-:W-:Y:S06]  /*0c70*/  BRA.U !UP0, `(.L_x_7) ;  /* 0x0000000508647547 */ /* 0x000fec000b800000 */
[----:B------:R-:W-:-:S05]  /*0c80*/  UMOV UR6, 0x1 ;  /* 0x0000000100067882 */ /* 0x000fca0000000000 */
.L_x_11:
[----:B------:R-:W-:Y:S01]  /*0c90*/  FADD R5, R8, R5 ;  /* 0x0000000508057221 */ /* 0x000fe20000000000 */
[----:B------:R-:W-:Y:S03]  /*0ca0*/  BSSY.RECONVERGENT B0, `(.L_x_8) ;  /* 0x0000040000007945 */ /* 0x000fe60003800200 */
[C---:B------:R-:W-:Y:S01]  /*0cb0*/  FMUL R0, R5.reuse, 0.63661974668502807617 ;  /* 0x3f22f98305007820 */ /* 0x040fe20000400000 */
[----:B------:R-:W-:-:S05]  /*0cc0*/  FSETP.GE.AND P0, PT, |R5|, 105615, PT ;  /* 0x47ce47800500780b */ /* 0x000fca0003f06200 */
[----:B------:R-:W0:Y:S02]  /*0cd0*/  F2I.NTZ R0, R0 ;  /* 0x0000000000007305 */ /* 0x000e240000203100 */
[----:B0-----:R-:W-:-:S05]  /*0ce0*/  I2FP.F32.S32 R2, R0 ;  /* 0x0000000000027245 */ /* 0x001fca0000201400 */
[----:B------:R-:W-:-:S04]  /*0cf0*/  FFMA R3, R2, -1.5707962512969970703, R5 ;  /* 0xbfc90fda02037823 */ /* 0x000fc80000000005 */
[----:B------:R-:W-:-:S04]  /*0d00*/  FFMA R3, R2, -7.5497894158615963534e-08, R3 ;  /* 0xb3a2216802037823 */ /* 0x000fc80000000003 */
[----:B------:R-:W-:Y:S01]  /*0d10*/  FFMA R2, R2, -5.3903029534742383927e-15, R3 ;  /* 0xa7c234c502027823 */ /* 0x000fe20000000003 */
[----:B------:R-:W-:Y:S06]  /*0d20*/  @!P0 BRA `(.L_x_9) ;  /* 0x0000000000dc8947 */ /* 0x000fec0003800000 */
        /* <DEDUP_REMOVED lines=11> */
.L_x_10:
        /* <DEDUP_REMOVED lines=25> */
[----:B------:R-:W-:Y:S01]  /*0f70*/  UMOV UR5, 0x3bf921fb ;  /* 0x3bf921fb00057882 */ /* 0x000fe20000000000 */
[----:B------:R-:W-:-:S02]  /*0f80*/  ISETP.GE.AND P1, PT, R5, RZ, PT ;  /* 0x000000ff0500720c */ /* 0x000fc40003f26270 */
[-C--:B--2---:R-:W-:Y:S02]  /*0f90*/  @P0 SHF.L.W.U32.HI R0, R3, R4.reuse, R0 ;  /* 0x0000000403000219 */ /* 0x084fe40000010e00 */
[----:B---3--:R-:W-:-:S04]  /*0fa0*/  @P0 SHF.L.W.U32.HI R3, R2, R4, R3 ;  /* 0x0000000402030219 */ /* 0x008fc80000010e03 */
[C---:B------:R-:W-:Y:S01]  /*0fb0*/  SHF.L.W.U32.HI R2, R3.reuse, 0x2, R0 ;  /* 0x0000000203027819 */ /* 0x040fe20000010e00 */
[----:B------:R-:W-:-:S03]  /*0fc0*/  IMAD.SHL.U32 R3, R3, 0x4, RZ ;  /* 0x0000000403037824 */ /* 0x000fc600078e00ff */
[----:B------:R-:W-:-:S04]  /*0fd0*/  SHF.R.S32.HI R4, RZ, 0x1f, R2 ;  /* 0x0000001fff047819 */ /* 0x000fc80000011402 */
[C---:B------:R-:W-:Y:S02]  /*0fe0*/  LOP3.LUT R10, R4.reuse, R3, RZ, 0x3c, !PT ;  /* 0x00000003040a7212 */ /* 0x040fe400078e3cff */
[----:B------:R-:W-:Y:S02]  /*0ff0*/  LOP3.LUT R11, R4, R2, RZ, 0x3c, !PT ;  /* 0x00000002040b7212 */ /* 0x000fe400078e3cff */
[----:B------:R-:W-:Y:S02]  /*1000*/  SHF.R.U32.HI R3, RZ, 0x1e, R0 ;  /* 0x0000001eff037819 */ /* 0x000fe40000011600 */
[C---:B------:R-:W-:Y:S02]  /*1010*/  LOP3.LUT R4, R2.reuse, R5, RZ, 0x3c, !PT ;  /* 0x0000000502047212 */ /* 0x040fe400078e3cff */
[----:B------:R-:W1:Y:S01]  /*1020*/  I2F.F64.S64 R10, R10 ;  /* 0x0000000a000a7312 */ /* 0x000e620000301c00 */
[----:B------:R-:W-:Y:S02]  /*1030*/  LEA.HI R0, R2, R3, RZ, 0x1 ;  /* 0x0000000302007211 */ /* 0x000fe400078f08ff */
[----:B------:R-:W-:-:S03]  /*1040*/  ISETP.GE.AND P0, PT, R4, RZ, PT ;  /* 0x000000ff0400720c */ /* 0x000fc60003f06270 */
[----:B------:R-:W-:-:S04]  /*1050*/  IMAD.MOV R2, RZ, RZ, -R0 ;  /* 0x000000ffff027224 */ /* 0x000fc800078e0a00 */
[----:B------:R-:W-:Y:S01]  /*1060*/  @!P1 IMAD.MOV.U32 R0, RZ, RZ, R2 ;  /* 0x000000ffff009224 */ /* 0x000fe200078e0002 */
[----:B-1----:R-:W-:-:S10]  /*1070*/  DMUL R12, R10, UR4 ;  /* 0x000000040a0c7c28 */ /* 0x002fd40008000000 */
[----:B------:R-:W1:Y:S02]  /*1080*/  F2F.F32.F64 R12, R12 ;  /* 0x0000000c000c7310 */ /* 0x000e640000301000 */
[----:B01----:R-:W-:-:S07]  /*1090*/  FSEL R2, -R12, R12, !P0 ;  /* 0x0000000c0c027208 */ /* 0x003fce0004000100 */
.L_x_9:
[----:B------:R-:W-:Y:S05]  /*10a0*/  BSYNC.RECONVERGENT B0 ;  /* 0x0000000000007941 */ /* 0x000fea0003800200 */
.L_x_8:
[----:B------:R-:W-:Y:S01]  /*10b0*/  LOP3.LUT R6, R0, 0x1, RZ, 0xc0, !PT ;  /* 0x0000000100067812 */ /* 0x000fe200078ec0ff */
[----:B------:R-:W-:Y:S02]  /*10c0*/  IMAD.MOV.U32 R4, RZ, RZ, 0x37cbac00 ;  /* 0x37cbac00ff047424 */ /* 0x000fe400078e00ff */
[----:B------:R-:W-:Y:S01]  /*10d0*/  FMUL R3, R2, R2 ;  /* 0x0000000202037220 */ /* 0x000fe20000400000 */
[----:B------:R-:W0:Y:S01]  /*10e0*/  LDCU UR4, c[0x0][0x388] ;  /* 0x00007100ff0477ac */ /* 0x000e220008000800 */
[----:B------:R-:W-:Y:S01]  /*10f0*/  ISETP.NE.U32.AND P0, PT, R6, 0x1, PT ;  /* 0x000000010600780c */ /* 0x000fe20003f05070 */
[----:B------:R-:W-:Y:S02]  /*1100*/  IMAD.MOV.U32 R6, RZ, RZ, 0x3d2aaabb ;  /* 0x3d2aaabbff067424 */ /* 0x000fe400078e00ff */
[----:B------:R-:W-:Y:S01]  /*1110*/  FFMA R4, R3, R4, -0.0013887860113754868507 ;  /* 0xbab607ed03047423 */ /* 0x000fe20000000004 */
[----:B------:R-:W-:Y:S01]  /*1120*/  IMAD.MOV.U32 R9, RZ, RZ, 0x3effffff ;  /* 0x3effffffff097424 */ /* 0x000fe200078e00ff */
[----:B------:R-:W-:Y:S01]  /*1130*/  LOP3.LUT P1, RZ, R0, 0x2, RZ, 0xc0, !PT ;  /* 0x0000000200ff7812 */ /* 0x000fe2000782c0ff */
[----:B------:R-:W-:Y:S01]  /*1140*/  UIADD3 UR6, UPT, UPT, UR6, 0x1, URZ ;  /* 0x0000000106067890 */ /* 0x000fe2000fffe0ff */
[----:B------:R-:W-:-:S02]  /*1150*/  FSEL R6, R6, 0.0083327032625675201416, !P0 ;  /* 0x3c0885e406067808 */ /* 0x000fc40004000000 */
[----:B------:R-:W-:Y:S02]  /*1160*/  FSEL R4, R4, -0.00019574658654164522886, !P0 ;  /* 0xb94d415304047808 */ /* 0x000fe40004000000 */
[----:B------:R-:W-:Y:S02]  /*1170*/  FSEL R9, -R9, -0.16666662693023681641, !P0 ;  /* 0xbe2aaaa809097808 */ /* 0x000fe40004000100 */
[----:B------:R-:W-:Y:S01]  /*1180*/  FSEL R0, R2, 1, P0 ;  /* 0x3f80000002007808 */ /* 0x000fe20000000000 */
[----:B------:R-:W-:-:S04]  /*1190*/  FFMA R4, R3, R4, R6 ;  /* 0x0000000403047223 */ /* 0x000fc80000000006 */
[C---:B------:R-:W-:Y:S01]  /*11a0*/  FFMA R4, R3.reuse, R4, R9 ;  /* 0x0000000403047223 */ /* 0x040fe20000000009 */
[----:B------:R-:W-:Y:S01]  /*11b0*/  FFMA R3, R3, R0, RZ ;  /* 0x0000000003037223 */ /* 0x000fe200000000ff */
[----:B0-----:R-:W-:-:S03]  /*11c0*/  UISETP.NE.AND UP0, UPT, UR6, UR4, UPT ;  /* 0x000000040600728c */ /* 0x001fc6000bf05270 */
[----:B------:R-:W-:-:S04]  /*11d0*/  FFMA R0, R3, R4, R0 ;  /* 0x0000000403007223 */ /* 0x000fc80000000000 */
[----:B------:R-:W-:-:S04]  /*11e0*/  @P1 FADD R0, RZ, -R0 ;  /* 0x80000000ff001221 */ /* 0x000fc80000000000 */
[----:B------:R-:W-:Y:S01]  /*11f0*/  FADD R7, R0, R7 ;  /* 0x0000000700077221 */ /* 0x000fe20000000000 */
[----:B------:R-:W-:Y:S06]  /*1200*/  BRA.U UP0, `(.L_x_11) ;  /* 0xfffffff900a07547 */ /* 0x000fec000b83ffff */
.L_x_7:
[----:B------:R-:W0:Y:S01]  /*1210*/  LDC.64 R2, c[0x0][0x380] ;  /* 0x0000e000ff027b82 */ /* 0x000e220000000a00 */
[----:B------:R-:W-:-:S05]  /*1220*/  FMUL R7, R8, R7 ;  /* 0x0000000708077220 */ /* 0x000fca0000400000 */
[----:B0-----:R-:W-:Y:S01]  /*1230*/  REDG.E.ADD.F32.FTZ.RN.STRONG.GPU desc[UR8][R2.64], R7 ;  /* 0x00000007020079a6 */ /* 0x001fe2000c12f308 */
[----:B------:R-:W-:Y:S05]  /*1240*/  EXIT ;  /* 0x000000000000794d */ /* 0x000fea0003800000 */
        .weak           $__internal_0_$__cuda_sm20_div_rn_f64_full
        .type           $__internal_0_$__cuda_sm20_div_rn_f64_full,@function
        .size           $__internal_0_$__cuda_sm20_div_rn_f64_full,(.L_x_16 - $__internal_0_$__cuda_sm20_div_rn_f64_full)
$__internal_0_$__cuda_sm20_div_rn_f64_full:
[C---:B------:R-:W-:Y:S01]  /*1250*/  FSETP.GEU.AND P0, PT, |R5|.reuse, 1.469367938527859385e-39, PT ;  /* 0x001000000500780b */ /* 0x040fe20003f0e200 */
[----:B------:R-:W-:Y:S01]  /*1260*/  IMAD.MOV.U32 R8, RZ, RZ, 0x1 ;  /* 0x00000001ff087424 */ /* 0x000fe200078e00ff */
[C---:B------:R-:W-:Y:S01]  /*1270*/  LOP3.LUT R2, R5.reuse, 0x800fffff, RZ, 0xc0, !PT ;  /* 0x800fffff05027812 */ /* 0x040fe200078ec0ff */
[----:B------:R-:W-:Y:S01]  /*1280*/  IMAD.MOV.U32 R7, RZ, RZ, 0x1ca00000 ;  /* 0x1ca00000ff077424 */ /* 0x000fe200078e00ff */
[----:B------:R-:W-:Y:S01]  /*1290*/  LOP3.LUT R14, R5, 0x7ff00000, RZ, 0xc0, !PT ;  /* 0x7ff00000050e7812 */ /* 0x000fe200078ec0ff */
[----:B------:R-:W-:Y:S01]  /*12a0*/  IMAD.MOV.U32 R17, RZ, RZ, 0x40100000 ;  /* 0x40100000ff117424 */ /* 0x000fe200078e00ff */
[----:B------:R-:W-:Y:S01]  /*12b0*/  LOP3.LUT R3, R2, 0x3ff00000, RZ, 0xfc, !PT ;  /* 0x3ff0000002037812 */ /* 0x000fe200078efcff */
[----:B------:R-:W-:Y:S01]  /*12c0*/  IMAD.MOV.U32 R2, RZ, RZ, R4 ;  /* 0x000000ffff027224 */ /* 0x000fe200078e0004 */
[----:B------:R-:W-:Y:S01]  /*12d0*/  ISETP.LE.U32.AND P1, PT, R14, 0x40100000, PT ;  /* 0x401000000e00780c */ /* 0x000fe20003f23070 */
[----:B------:R-:W-:Y:S02]  /*12e0*/  IMAD.MOV.U32 R16, RZ, RZ, R14 ;  /* 0x000000ffff107224 */ /* 0x000fe400078e000e */
[----:B------:R-:W-:Y:S01]  /*12f0*/  VIADD R18, R17, 0xffffffff ;  /* 0xffffffff11127836 */ /* 0x000fe20000000000 */
[----:B------:R-:W-:Y:S01]  /*1300*/  SEL R12, R7, 0x63400000, !P1 ;  /* 0x63400000070c7807 */ /* 0x000fe20004800000 */
[----:B------:R-:W-:-:S06]  /*1310*/  @!P0 DMUL R2, R4, 8.98846567431157953865e+307 ;  /* 0x7fe0000004028828 */ /* 0x000fcc0000000000 */
[----:B------:R-:W0:Y:S04]  /*1320*/  MUFU.RCP64H R9, R3 ;  /* 0x0000000300097308 */ /* 0x000e280000001800 */
[----:B------:R-:W-:Y:S02]  /*1330*/  @!P0 LOP3.LUT R16, R3, 0x7ff00000, RZ, 0xc0, !PT ;  /* 0x7ff0000003108812 */ /* 0x000fe400078ec0ff */
[----:B------:R-:W-:-:S03]  /*1340*/  ISETP.GT.U32.AND P0, PT, R18, 0x7feffffe, PT ;  /* 0x7feffffe1200780c */ /* 0x000fc60003f04070 */
[----:B------:R-:W-:-:S05]  /*1350*/  VIADD R18, R16, 0xffffffff ;  /* 0xffffffff10127836 */ /* 0x000fca0000000000 */
[----:B------:R-:W-:Y:S01]  /*1360*/  ISETP.GT.U32.OR P0, PT, R18, 0x7feffffe, P0 ;  /* 0x7feffffe1200780c */ /* 0x000fe20000704470 */
[----:B0-----:R-:W-:-:S08]  /*1370*/  DFMA R10, R8, -R2, 1 ;  /* 0x3ff00000080a742b */ /* 0x001fd00000000802 */
[----:B------:R-:W-:-:S08]  /*1380*/  DFMA R10, R10, R10, R10 ;  /* 0x0000000a0a0a722b */ /* 0x000fd0000000000a */
[----:B------:R-:W-:-:S08]  /*1390*/  DFMA R10, R8, R10, R8 ;  /* 0x0000000a080a722b */ /* 0x000fd00000000008 */
[----:B------:R-:W-:-:S08]  /*13a0*/  DFMA R8, R10, -R2, 1 ;  /* 0x3ff000000a08742b */ /* 0x000fd00000000802 */
[----:B------:R-:W-:Y:S01]  /*13b0*/  DFMA R10, R10, R8, R10 ;  /* 0x000000080a0a722b */ /* 0x000fe2000000000a */
[----:B------:R-:W-:Y:S01]  /*13c0*/  LOP3.LUT R9, R12, 0x4f1a6, RZ, 0xfc, !PT ;  /* 0x0004f1a60c097812 */ /* 0x000fe200078efcff */
[----:B------:R-:W-:-:S06]  /*13d0*/  IMAD.MOV.U32 R8, RZ, RZ, -0x39c72fc2 ;  /* 0xc638d03eff087424 */ /* 0x000fcc00078e00ff */
[----:B------:R-:W-:-:S08]  /*13e0*/  DMUL R12, R10, R8 ;  /* 0x000000080a0c7228 */ /* 0x000fd00000000000 */
[----:B------:R-:W-:-:S08]  /*13f0*/  DFMA R14, R12, -R2, R8 ;  /* 0x800000020c0e722b */ /* 0x000fd00000000008 */
[----:B------:R-:W-:Y:S01]  /*1400*/  DFMA R10, R10, R14, R12 ;  /* 0x0000000e0a0a722b */ /* 0x000fe2000000000c */
[----:B------:R-:W-:Y:S10]  /*1410*/  @P0 BRA `(.L_x_12) ;  /* 0x0000000000740947 */ /* 0x000ff40003800000 */
[----:B------:R-:W-:Y:S01]  /*1420*/  LOP3.LUT R14, R5, 0x7ff00000, RZ, 0xc0, !PT ;  /* 0x7ff00000050e7812 */ /* 0x000fe200078ec0ff */
[----:B------:R-:W-:-:S03]  /*1430*/  IMAD.MOV.U32 R12, RZ, RZ, 0x40100000 ;  /* 0x40100000ff0c7424 */ /* 0x000fc600078e00ff */
[----:B------:R-:W-:Y:S01]  /*1440*/  ISETP.LE.U32.AND P0, PT, R14, 0x40100000, PT ;  /* 0x401000000e00780c */ /* 0x000fe20003f03070 */
[----:B------:R-:W-:Y:S02]  /*1450*/  IMAD.MOV R13, RZ, RZ, -R14 ;  /* 0x000000ffff0d7224 */ /* 0x000fe400078e0a0e */
[----:B------:R-:W-:Y:S01]  /*1460*/  IMAD.MOV.U32 R14, RZ, RZ, RZ ;  /* 0x000000ffff0e7224 */ /* 0x000fe200078e00ff */
[----:B------:R-:W-:Y:S02]  /*1470*/  SEL R7, R7, 0x63400000, !P0 ;  /* 0x6340000007077807 */ /* 0x000fe40004000000 */
[----:B------:R-:W-:-:S04]  /*1480*/  VIADDMNMX R12, R13, R12, 0xb9600000, !PT ;  /* 0xb96000000d0c7446 */ /* 0x000fc8000780010c */
[----:B------:R-:W-:-:S05]  /*1490*/  VIMNMX R12, PT, PT, R12, 0x46a00000, PT ;  /* 0x46a000000c0c7848 */ /* 0x000fca0003fe0100 */
[----:B------:R-:W-:-:S04]  /*14a0*/  IMAD.IADD R7, R12, 0x1, -R7 ;  /* 0x000000010c077824 */ /* 0x000fc800078e0a07 */
[----:B------:R-:W-:-:S06]  /*14b0*/  VIADD R15, R7, 0x7fe00000 ;  /* 0x7fe00000070f7836 */ /* 0x000fcc0000000000 */
[----:B------:R-:W-:-:S10]  /*14c0*/  DMUL R12, R10, R14 ;  /* 0x0000000e0a0c7228 */ /* 0x000fd40000000000 */
[----:B------:R-:W-:-:S13]  /*14d0*/  FSETP.GTU.AND P0, PT, |R13|, 1.469367938527859385e-39, PT ;  /* 0x001000000d00780b */ /* 0x000fda0003f0c200 */
[----:B------:R-:W-:Y:S05]  /*14e0*/  @P0 BRA `(.L_x_13) ;  /* 0x0000000000840947 */ /* 0x000fea0003800000 */
[----:B------:R-:W-:Y:S01]  /*14f0*/  DFMA R2, R10, -R2, R8 ;  /* 0x800000020a02722b */ /* 0x000fe20000000008 */
[----:B------:R-:W-:-:S09]  /*1500*/  IMAD.MOV.U32 R14, RZ, RZ, RZ ;  /* 0x000000ffff0e7224 */ /* 0x000fd200078e00ff */
[C---:B------:R-:W-:Y:S02]  /*1510*/  FSETP.NEU.AND P0, PT, R3.reuse, RZ, PT ;  /* 0x000000ff0300720b */ /* 0x040fe40003f0d000 */
[----:B------:R-:W-:-:S04]  /*1520*/  LOP3.LUT R5, R3, 0x80000000, R5, 0x48, !PT ;  /* 0x8000000003057812 */ /* 0x000fc800078e4805 */
[----:B------:R-:W-:-:S07]  /*1530*/  LOP3.LUT R15, R5, R15, RZ, 0xfc, !PT ;  /* 0x0000000f050f7212 */ /* 0x000fce00078efcff */
[----:B------:R-:W-:Y:S05]  /*1540*/  @!P0 BRA `(.L_x_13) ;  /* 0x00000000006c8947 */ /* 0x000fea0003800000 */
[----:B------:R-:W-:Y:S01]  /*1550*/  IMAD.MOV R3, RZ, RZ, -R7 ;  /* 0x000000ffff037224 */ /* 0x000fe200078e0a07 */
[----:B------:R-:W-:Y:S01]  /*1560*/  IADD3 R7, PT, PT, -R7, -0x43300000, RZ ;  /* 0xbcd0000007077810 */ /* 0x000fe20007ffe1ff */
[----:B------:R-:W-:-:S06]  /*1570*/  IMAD.MOV.U32 R2, RZ, RZ, RZ ;  /* 0x000000ffff027224 */ /* 0x000fcc00078e00ff */
[----:B------:R-:W-:Y:S02]  /*1580*/  DFMA R2, R12, -R2, R10 ;  /* 0x800000020c02722b */ /* 0x000fe4000000000a */
[----:B------:R-:W-:-:S08]  /*1590*/  DMUL.RP R10, R10, R14 ;  /* 0x0000000e0a0a7228 */ /* 0x000fd00000008000 */
[----:B------:R-:W-:Y:S02]  /*15a0*/  FSETP.NEU.AND P0, PT, |R3|, R7, PT ;  /* 0x000000070300720b */ /* 0x000fe40003f0d200 */
[----:B------:R-:W-:Y:S02]  /*15b0*/  LOP3.LUT R5, R11, R5, RZ, 0x3c, !PT ;  /* 0x000000050b057212 */ /* 0x000fe400078e3cff */
[----:B------:R-:W-:Y:S02]  /*15c0*/  FSEL R12, R10, R12, !P0 ;  /* 0x0000000c0a0c7208 */ /* 0x000fe40004000000 */
[----:B------:R-:W-:Y:S01]  /*15d0*/  FSEL R13, R5, R13, !P0 ;  /* 0x0000000d050d7208 */ /* 0x000fe20004000000 */
[----:B------:R-:W-:Y:S06]  /*15e0*/  BRA `(.L_x_13) ;  /* 0x0000000000447947 */ /* 0x000fec0003800000 */
.L_x_12:
[----:B------:R-:W-:-:S14]  /*15f0*/  DSETP.NAN.AND P0, PT, R4, R4, PT ;  /* 0x000000040400722a */ /* 0x000fdc0003f08000 */
[----:B------:R-:W-:Y:S05]  /*1600*/  @P0 BRA `(.L_x_14) ;  /* 0x0000000000340947 */ /* 0x000fea0003800000 */
[----:B------:R-:W-:Y:S01]  /*1610*/  ISETP.NE.AND P0, PT, R17, R16, PT ;  /* 0x000000101100720c */ /* 0x000fe20003f05270 */
[----:B------:R-:W-:Y:S02]  /*1620*/  IMAD.MOV.U32 R12, RZ, RZ, 0x0 ;  /* 0x00000000ff0c7424 */ /* 0x000fe400078e00ff */
[----:B------:R-:W-:-:S10]  /*1630*/  IMAD.MOV.U32 R13, RZ, RZ, -0x80000 ;  /* 0xfff80000ff0d7424 */ /* 0x000fd400078e00ff */
[----:B------:R-:W-:Y:S05]  /*1640*/  @!P0 BRA `(.L_x_13) ;  /* 0x00000000002c8947 */ /* 0x000fea0003800000 */
[----:B------:R-:W-:Y:S02]  /*1650*/  ISETP.NE.AND P0, PT, R17, 0x7ff00000, PT ;  /* 0x7ff000001100780c */ /* 0x000fe40003f05270 */
[----:B------:R-:W-:Y:S02]  /*1660*/  LOP3.LUT R4, R5, 0x4014f1a6, RZ, 0x3c, !PT ;  /* 0x4014f1a605047812 */ /* 0x000fe400078e3cff */
[----:B------:R-:W-:Y:S02]  /*1670*/  ISETP.EQ.OR P0, PT, R16, RZ, !P0 ;  /* 0x000000ff1000720c */ /* 0x000fe40004702670 */
[----:B------:R-:W-:-:S11]  /*1680*/  LOP3.LUT R13, R4, 0x80000000, RZ, 0xc0, !PT ;  /* 0x80000000040d7812 */ /* 0x000fd600078ec0ff */
[----:B------:R-:W-:Y:S01]  /*1690*/  @P0 LOP3.LUT R2, R13, 0x7ff00000, RZ, 0xfc, !PT ;  /* 0x7ff000000d020812 */ /* 0x000fe200078efcff */
[----:B------:R-:W-:Y:S02]  /*16a0*/  @!P0 IMAD.MOV.U32 R12, RZ, RZ, RZ ;  /* 0x000000ffff0c8224 */ /* 0x000fe400078e00ff */
[----:B------:R-:W-:Y:S02]  /*16b0*/  @P0 IMAD.MOV.U32 R12, RZ, RZ, RZ ;  /* 0x000000ffff0c0224 */ /* 0x000fe400078e00ff */
[----:B------:R-:W-:Y:S01]  /*16c0*/  @P0 IMAD.MOV.U32 R13, RZ, RZ, R2 ;  /* 0x000000ffff0d0224 */ /* 0x000fe200078e0002 */
[----:B------:R-:W-:Y:S06]  /*16d0*/  BRA `(.L_x_13) ;  /* 0x0000000000087947 */ /* 0x000fec0003800000 */
.L_x_14:
[----:B------:R-:W-:Y:S01]  /*16e0*/  LOP3.LUT R13, R5, 0x80000, RZ, 0xfc, !PT ;  /* 0x00080000050d7812 */ /* 0x000fe200078efcff */
[----:B------:R-:W-:-:S07]  /*16f0*/  IMAD.MOV.U32 R12, RZ, RZ, R4 ;  /* 0x000000ffff0c7224 */ /* 0x000fce00078e0004 */
.L_x_13:
[----:B------:R-:W-:Y:S02]  /*1700*/  IMAD.MOV.U32 R7, RZ, RZ, 0x0 ;  /* 0x00000000ff077424 */ /* 0x000fe400078e00ff */
[----:B------:R-:W-:Y:S02]  /*1710*/  IMAD.MOV.U32 R2, RZ, RZ, R12 ;  /* 0x000000ffff027224 */ /* 0x000fe400078e000c */
[----:B------:R-:W-:Y:S01]  /*1720*/  IMAD.MOV.U32 R3, RZ, RZ, R13 ;  /* 0x000000ffff037224 */ /* 0x000fe200078e000d */
[----:B------:R-:W-:Y:S06]  /*1730*/  RET.REL.NODEC R6 `(_Z18integrateSinKernelPfi) ;  /* 0xffffffe806307950 */ /* 0x000fec0003c3ffff */
.L_x_15:
[----:B------:R-:W-:-:S00]  /*1740*/  BRA `(.L_x_15) ;  /* 0xfffffffc00fc7947 */ /* 0x000fc0000383ffff */
[----:B------:R-:W-:-:S00]  /*1750*/  NOP ;  /* 0x0000000000007918 */ /* 0x000fc00000000000 */
        /* <DEDUP_REMOVED lines=10> */
.L_x_16:


//--------------------- .nv.global.init           --------------------------
	.section	.nv.global.init,"aw",@progbits
	.align	4
.nv.global.init:
	.type		__cudart_i2opi_f,@object
	.size		__cudart_i2opi_f,(.L_0 - __cudart_i2opi_f)
__cudart_i2opi_f:
        /*0000*/ 	.byte	0x41, 0x90, 0x43, 0x3c, 0x99, 0x95, 0x62, 0xdb, 0xc0, 0xdd, 0x34, 0xf5, 0xd1, 0x57, 0x27, 0xfc
        /*0010*/ 	.byte	0x29, 0x15, 0x44, 0x4e, 0x6e, 0x83, 0xf9, 0xa2
.L_0:


//--------------------- .nv.shared.reserved.0     --------------------------
	.section	.nv.shared.reserved.0,"aw",@nobits
	.weak		__nv_reservedSMEM_offset_0_alias
	.size		__nv_reservedSMEM_offset_0_alias, 0, 64
	.other		__nv_reservedSMEM_offset_0_alias,@"STO_CUDA_RESERVED_SHARED STV_DEFAULT"
__nv_reservedSMEM_offset_0_alias:
	.zero		0
	.zero		64


//--------------------- .nv.constant0._Z18integrateSinKernelPfi --------------------------
	.section	.nv.constant0._Z18integrateSinKernelPfi,"a",@progbits
	.sectionflags	@""
	.align	4
.nv.constant0._Z18integrateSinKernelPfi:
	.zero		908


//--------------------- SYMBOLS --------------------------

	.type		.nv.reservedSmem.offset0,@object
	.size		.nv.reservedSmem.offset0,0x4
